//
// Generated by NVIDIA NVVM Compiler
//
// Compiler Build ID: CL-36424714
// Cuda compilation tools, release 13.0, V13.0.88
// Based on NVVM 20.0.0
//

.version 9.0
.target sm_100
.address_size 64

	// .globl	_Z7softmaxPfS_ii
// _ZZ7softmaxPfS_iiE4tile has been demoted

.visible .entry _Z7softmaxPfS_ii(
	.param .u64 .ptr .align 1 _Z7softmaxPfS_ii_param_0,
	.param .u64 .ptr .align 1 _Z7softmaxPfS_ii_param_1,
	.param .u32 _Z7softmaxPfS_ii_param_2,
	.param .u32 _Z7softmaxPfS_ii_param_3
)
{
	.reg .pred 	%p<13>;
	.reg .b32 	%r<36>;
	.reg .b32 	%f<40>;
	.reg .b64 	%rd<12>;
	// demoted variable
	.shared .align 4 .b8 _ZZ7softmaxPfS_iiE4tile[4096];
	ld.param.u64 	%rd3, [_Z7softmaxPfS_ii_param_0];
	ld.param.u64 	%rd4, [_Z7softmaxPfS_ii_param_1];
	ld.param.u32 	%r19, [_Z7softmaxPfS_ii_param_3];
	cvta.to.global.u64 	%rd1, %rd3;
	cvta.to.global.u64 	%rd2, %rd4;
	mov.u32 	%r1, %ctaid.x;
	mov.u32 	%r35, %tid.x;
	setp.ge.s32 	%p1, %r35, %r19;
	mov.f32 	%f37, 0fFF7FFFFF;
	@%p1 bra 	$L__BB0_3;
	mul.lo.s32 	%r3, %r19, %r1;
	mov.f32 	%f37, 0fFF7FFFFF;
	mov.u32 	%r4, %ntid.x;
	mov.u32 	%r31, %r35;
$L__BB0_2:
	add.s32 	%r20, %r31, %r3;
	mul.wide.s32 	%rd5, %r20, 4;
	add.s64 	%rd6, %rd1, %rd5;
	ld.global.f32 	%f11, [%rd6];
	max.f32 	%f37, %f37, %f11;
	add.s32 	%r31, %r31, %r4;
	setp.lt.s32 	%p2, %r31, %r19;
	@%p2 bra 	$L__BB0_2;
$L__BB0_3:
	shl.b32 	%r21, %r35, 2;
	mov.u32 	%r22, _ZZ7softmaxPfS_iiE4tile;
	add.s32 	%r7, %r22, %r21;
	st.shared.f32 	[%r7], %f37;
	bar.sync 	0;
	mov.u32 	%r8, %ntid.x;
	setp.lt.u32 	%p3, %r8, 2;
	@%p3 bra 	$L__BB0_8;
	mov.u32 	%r32, %r8;
$L__BB0_5:
	shr.u32 	%r10, %r32, 1;
	setp.ge.u32 	%p4, %r35, %r10;
	@%p4 bra 	$L__BB0_7;
	ld.shared.f32 	%f12, [%r7];
	shl.b32 	%r23, %r10, 2;
	add.s32 	%r24, %r7, %r23;
	ld.shared.f32 	%f13, [%r24];
	max.f32 	%f14, %f12, %f13;
	st.shared.f32 	[%r7], %f14;
$L__BB0_7:
	bar.sync 	0;
	setp.gt.u32 	%p5, %r32, 3;
	mov.u32 	%r32, %r10;
	@%p5 bra 	$L__BB0_5;
$L__BB0_8:
	setp.ge.s32 	%p6, %r35, %r19;
	mov.f32 	%f39, 0f00000000;
	@%p6 bra 	$L__BB0_11;
	ld.shared.f32 	%f4, [_ZZ7softmaxPfS_iiE4tile];
	mul.lo.s32 	%r11, %r19, %r1;
	mov.f32 	%f39, 0f00000000;
	mov.u32 	%r33, %r35;
$L__BB0_10:
	add.s32 	%r25, %r33, %r11;
	mul.wide.s32 	%rd7, %r25, 4;
	add.s64 	%rd8, %rd1, %rd7;
	ld.global.f32 	%f17, [%rd8];
	sub.f32 	%f18, %f17, %f4;
	fma.rn.f32 	%f19, %f18, 0f3BBB989D, 0f3F000000;
	cvt.sat.f32.f32 	%f20, %f19;
	mov.f32 	%f21, 0f4B400001;
	mov.f32 	%f22, 0f437C0000;
	fma.rm.f32 	%f23, %f20, %f22, %f21;
	add.f32 	%f24, %f23, 0fCB40007F;
	neg.f32 	%f25, %f24;
	fma.rn.f32 	%f26, %f18, 0f3FB8AA3B, %f25;
	fma.rn.f32 	%f27, %f18, 0f32A57060, %f26;
	mov.b32 	%r26, %f23;
	shl.b32 	%r27, %r26, 23;
	mov.b32 	%f28, %r27;
	ex2.approx.ftz.f32 	%f29, %f27;
	mul.f32 	%f30, %f29, %f28;
	add.s64 	%rd9, %rd2, %rd7;
	st.global.f32 	[%rd9], %f30;
	add.f32 	%f39, %f39, %f30;
	add.s32 	%r33, %r33, %r8;
	setp.lt.s32 	%p7, %r33, %r19;
	@%p7 bra 	$L__BB0_10;
$L__BB0_11:
	setp.lt.u32 	%p8, %r8, 2;
	st.shared.f32 	[%r7], %f39;
	bar.sync 	0;
	@%p8 bra 	$L__BB0_16;
	mov.u32 	%r34, %r8;
$L__BB0_13:
	shr.u32 	%r15, %r34, 1;
	setp.ge.u32 	%p9, %r35, %r15;
	@%p9 bra 	$L__BB0_15;
	shl.b32 	%r28, %r15, 2;
	add.s32 	%r29, %r7, %r28;
	ld.shared.f32 	%f31, [%r29];
	ld.shared.f32 	%f32, [%r7];
	add.f32 	%f33, %f31, %f32;
	st.shared.f32 	[%r7], %f33;
$L__BB0_15:
	bar.sync 	0;
	setp.gt.u32 	%p10, %r34, 3;
	mov.u32 	%r34, %r15;
	@%p10 bra 	$L__BB0_13;
$L__BB0_16:
	setp.ge.s32 	%p11, %r35, %r19;
	@%p11 bra 	$L__BB0_19;
	ld.shared.f32 	%f8, [_ZZ7softmaxPfS_iiE4tile];
	mul.lo.s32 	%r16, %r19, %r1;
$L__BB0_18:
	add.s32 	%r30, %r35, %r16;
	mul.wide.s32 	%rd10, %r30, 4;
	add.s64 	%rd11, %rd2, %rd10;
	ld.global.f32 	%f34, [%rd11];
	div.rn.f32 	%f35, %f34, %f8;
	st.global.f32 	[%rd11], %f35;
	add.s32 	%r35, %r35, %r8;
	setp.lt.s32 	%p12, %r35, %r19;
	@%p12 bra 	$L__BB0_18;
$L__BB0_19:
	ret;

}


// ===== COMPILED SASS (sm_100) =====

	.target	sm_100

	.elftype	@"ET_EXEC"


//--------------------- .note.nv.tkinfo           --------------------------
	.section	.note.nv.tkinfo,"",@"SHT_NOTE"
	.sectionflags	@"SHF_NOTE_NV_TKINFO"
	.tkinfo
        /*0018*/ 	.word	0x00000002
        /*0030*/ 	.string	""
        /*0030*/ 	.string	"ptxas"
        /*0030*/ 	.string	"Cuda compilation tools, release 13.0, V13.0.88"
        /*0030*/ 	.string	"Build cuda_13.0.r13.0/compiler.36424714_0"
        /*0030*/ 	.string	"-arch sm_100 -m 64 "



//--------------------- .note.nv.cuinfo           --------------------------
	.section	.note.nv.cuinfo,"",@"SHT_NOTE"
	.sectionflags	@"SHF_NOTE_NV_CUINFO"
        /*0018*/ 	.short	0x0002
        /*001a*/ 	.short	0x0064
        /*001c*/ 	.short	0x0082
	.zero		2


//--------------------- .nv.info                  --------------------------
	.section	.nv.info,"",@"SHT_CUDA_INFO"
	.align	4


	//----- nvinfo : EIATTR_REGCOUNT
	.align		4
        /*0000*/ 	.byte	0x04, 0x2f
        /*0002*/ 	.short	(.L_1 - .L_0)
	.align		4
.L_0:
        /*0004*/ 	.word	index@(_Z7softmaxPfS_ii)
        /*0008*/ 	.word	0x00000016


	//----- nvinfo : EIATTR_FRAME_SIZE
	.align		4
.L_1:
        /*000c*/ 	.byte	0x04, 0x11
        /*000e*/ 	.short	(.L_3 - .L_2)
	.align		4
.L_2:
        /*0010*/ 	.word	index@($__internal_0_$__cuda_sm3x_div_rn_noftz_f32_slowpath)
        /*0014*/ 	.word	0x00000000


	//----- nvinfo : EIATTR_FRAME_SIZE
	.align		4
.L_3:
        /*0018*/ 	.byte	0x04, 0x11
        /*001a*/ 	.short	(.L_5 - .L_4)
	.align		4
.L_4:
        /*001c*/ 	.word	index@(_Z7softmaxPfS_ii)
        /*0020*/ 	.word	0x00000000


	//----- nvinfo : EIATTR_MIN_STACK_SIZE
	.align		4
.L_5:
        /*0024*/ 	.byte	0x04, 0x12
        /*0026*/ 	.short	(.L_7 - .L_6)
	.align		4
.L_6:
        /*0028*/ 	.word	index@(_Z7softmaxPfS_ii)
        /*002c*/ 	.word	0x00000000
.L_7:


//--------------------- .nv.compat                --------------------------
	.section	.nv.compat,"",@"SHT_CUDA_COMPAT_INFO"
	.align	4
        /*0000*/ 	.byte	0x02, 0x09, 0x00, 0x00, 0x02, 0x02, 0x01, 0x00, 0x02, 0x05, 0x05, 0x00, 0x03, 0x07, 0x01, 0x01
        /*0010*/ 	.byte	0x02, 0x03, 0x00, 0x00, 0x02, 0x06, 0x01, 0x00, 0x04, 0x0b, 0x08, 0x00, 0x01, 0x00, 0x00, 0x00
        /*0020*/ 	.byte	0x00, 0x00, 0x00, 0x00


//--------------------- .nv.info._Z7softmaxPfS_ii --------------------------
	.section	.nv.info._Z7softmaxPfS_ii,"",@"SHT_CUDA_INFO"
	.sectionflags	@""
	.align	4


	//----- nvinfo : EIATTR_CUDA_API_VERSION
	.align		4
        /*0000*/ 	.byte	0x04, 0x37
        /*0002*/ 	.short	(.L_9 - .L_8)
.L_8:
        /*0004*/ 	.word	0x00000082


	//----- nvinfo : EIATTR_KPARAM_INFO
	.align		4
.L_9:
        /*0008*/ 	.byte	0x04, 0x17
        /*000a*/ 	.short	(.L_11 - .L_10)
.L_10:
        /*000c*/ 	.word	0x00000000
        /*0010*/ 	.short	0x0003
        /*0012*/ 	.short	0x0014
        /*0014*/ 	.byte	0x00, 0xf0, 0x11, 0x00


	//----- nvinfo : EIATTR_KPARAM_INFO
	.align		4
.L_11:
        /*0018*/ 	.byte	0x04, 0x17
        /*001a*/ 	.short	(.L_13 - .L_12)
.L_12:
        /*001c*/ 	.word	0x00000000
        /*0020*/ 	.short	0x0002
        /*0022*/ 	.short	0x0010
        /*0024*/ 	.byte	0x00, 0xf0, 0x11, 0x00


	//----- nvinfo : EIATTR_KPARAM_INFO
	.align		4
.L_13:
        /*0028*/ 	.byte	0x04, 0x17
        /*002a*/ 	.short	(.L_15 - .L_14)
.L_14:
        /*002c*/ 	.word	0x00000000
        /*0030*/ 	.short	0x0001
        /*0032*/ 	.short	0x0008
        /*0034*/ 	.byte	0x00, 0xf5, 0x21, 0x00


	//----- nvinfo : EIATTR_KPARAM_INFO
	.align		4
.L_15:
        /*0038*/ 	.byte	0x04, 0x17
        /*003a*/ 	.short	(.L_17 - .L_16)
.L_16:
        /*003c*/ 	.word	0x00000000
        /*0040*/ 	.short	0x0000
        /*0042*/ 	.short	0x0000
        /*0044*/ 	.byte	0x00, 0xf5, 0x21, 0x00


	//----- nvinfo : EIATTR_SPARSE_MMA_MASK
	.align		4
.L_17:
        /*0048*/ 	.byte	0x03, 0x50
        /*004a*/ 	.short	0x0000


	//----- nvinfo : EIATTR_MAXREG_COUNT
	.align		4
        /*004c*/ 	.byte	0x03, 0x1b
        /*004e*/ 	.short	0x00ff


	//----- nvinfo : EIATTR_NUM_BARRIERS
	.align		4
        /*0050*/ 	.byte	0x02, 0x4c
        /*0052*/ 	.byte	0x01
	.zero		1


	//----- nvinfo : EIATTR_MERCURY_ISA_VERSION
	.align		4
        /*0054*/ 	.byte	0x03, 0x5f
        /*0056*/ 	.short	0x0101


	//----- nvinfo : EIATTR_VRC_CTA_INIT_COUNT
	.align		4
        /*0058*/ 	.byte	0x02, 0x4a
	.zero		1
	.zero		1


	//----- nvinfo : EIATTR_EXIT_INSTR_OFFSETS
	.align		4
        /*005c*/ 	.byte	0x04, 0x1c
        /*005e*/ 	.short	(.L_19 - .L_18)


	//   ....[0]....
.L_18:
        /*0060*/ 	.word	0x000005e0


	//   ....[1]....
        /*0064*/ 	.word	0x000007a0


	//----- nvinfo : EIATTR_CRS_STACK_SIZE
	.align		4
.L_19:
        /*0068*/ 	.byte	0x04, 0x1e
        /*006a*/ 	.short	(.L_21 - .L_20)
.L_20:
        /*006c*/ 	.word	0x00000000


	//----- nvinfo : EIATTR_CBANK_PARAM_SIZE
	.align		4
.L_21:
        /*0070*/ 	.byte	0x03, 0x19
        /*0072*/ 	.short	0x0018


	//----- nvinfo : EIATTR_PARAM_CBANK
	.align		4
        /*0074*/ 	.byte	0x04, 0x0a
        /*0076*/ 	.short	(.L_23 - .L_22)
	.align		4
.L_22:
        /*0078*/ 	.word	index@(.nv.constant0._Z7softmaxPfS_ii)
        /*007c*/ 	.short	0x0380
        /*007e*/ 	.short	0x0018


	//----- nvinfo : EIATTR_SW_WAR
	.align		4
.L_23:
        /*0080*/ 	.byte	0x04, 0x36
        /*0082*/ 	.short	(.L_25 - .L_24)
.L_24:
        /*0084*/ 	.word	0x00000008
.L_25:


//--------------------- .nv.callgraph             --------------------------
	.section	.nv.callgraph,"",@"SHT_CUDA_CALLGRAPH"
	.align	4
	.sectionentsize	8
	.align		4
        /*0000*/ 	.word	0x00000000
	.align		4
        /*0004*/ 	.word	0xffffffff
	.align		4
        /*0008*/ 	.word	0x00000000
	.align		4
        /*000c*/ 	.word	0xfffffffe
	.align		4
        /*0010*/ 	.word	0x00000000
	.align		4
        /*0014*/ 	.word	0xfffffffd
	.align		4
        /*0018*/ 	.word	0x00000000
	.align		4
        /*001c*/ 	.word	0xfffffffc


//--------------------- .text._Z7softmaxPfS_ii    --------------------------
	.section	.text._Z7softmaxPfS_ii,"ax",@progbits
	.align	128
        .global         _Z7softmaxPfS_ii
        .type           _Z7softmaxPfS_ii,@function
        .size           _Z7softmaxPfS_ii,(.L_x_25 - _Z7softmaxPfS_ii)
        .other          _Z7softmaxPfS_ii,@"STO_CUDA_ENTRY STV_DEFAULT"
_Z7softmaxPfS_ii:
.text._Z7softmaxPfS_ii:
[----:B------:R-:W-:Y:S01]  /*0000*/  LDC R1, c[0x0][0x37c] ;  /* 0x0000df00ff017b82 */ /* 0x000fe20000000800 */
[----:B------:R-:W0:Y:S07]  /*0010*/  S2R R2, SR_TID.X ;  /* 0x0000000000027919 */ /* 0x000e2e0000002100 */
[----:B------:R-:W0:Y:S01]  /*0020*/  LDC R9, c[0x0][0x394] ;  /* 0x0000e500ff097b82 */ /* 0x000e220000000800 */
[----:B------:R-:W1:Y:S01]  /*0030*/  LDCU.64 UR6, c[0x0][0x358] ;  /* 0x00006b00ff0677ac */ /* 0x000e620008000a00 */
[----:B------:R-:W-:Y:S01]  /*0040*/  BSSY.RECONVERGENT B0, `(.L_x_0) ;  /* 0x0000010000007945 */ /* 0x000fe20003800200 */
[----:B------:R-:W-:-:S05]  /*0050*/  IMAD.MOV.U32 R11, RZ, RZ, -0x800001 ;  /* 0xff7fffffff0b7424 */ /* 0x000fca00078e00ff */
[----:B------:R-:W2:Y:S01]  /*0060*/  S2UR UR8, SR_CTAID.X ;  /* 0x00000000000879c3 */ /* 0x000ea20000002500 */
[----:B0-----:R-:W-:-:S13]  /*0070*/  ISETP.GE.AND P0, PT, R2, R9, PT ;  /* 0x000000090200720c */ /* 0x001fda0003f06270 */
[----:B-12---:R-:W-:Y:S05]  /*0080*/  @P0 BRA `(.L_x_1) ;  /* 0x00000000002c0947 */ /* 0x006fea0003800000 */
[----:B------:R-:W0:Y:S01]  /*0090*/  LDC R3, c[0x0][0x360] ;  /* 0x0000d800ff037b82 */ /* 0x000e220000000800 */
[----:B------:R-:W-:Y:S02]  /*00a0*/  IMAD.MOV.U32 R11, RZ, RZ, -0x800001 ;  /* 0xff7fffffff0b7424 */ /* 0x000fe400078e00ff */
[----:B------:R-:W-:-:S05]  /*00b0*/  IMAD.MOV.U32 R0, RZ, RZ, R2 ;  /* 0x000000ffff007224 */ /* 0x000fca00078e0002 */
[----:B------:R-:W1:Y:S02]  /*00c0*/  LDC.64 R6, c[0x0][0x380] ;  /* 0x0000e000ff067b82 */ /* 0x000e640000000a00 */
.L_x_2:
[----:B------:R-:W-:-:S04]  /*00d0*/  IMAD R5, R9, UR8, R0 ;  /* 0x0000000809057c24 */ /* 0x000fc8000f8e0200 */
[----:B-1----:R-:W-:-:S06]  /*00e0*/  IMAD.WIDE R4, R5, 0x4, R6 ;  /* 0x0000000405047825 */ /* 0x002fcc00078e0206 */
[----:B------:R-:W2:Y:S01]  /*00f0*/  LDG.E R4, desc[UR6][R4.64] ;  /* 0x0000000604047981 */ /* 0x000ea2000c1e1900 */
[----:B0-----:R-:W-:-:S05]  /*0100*/  IMAD.IADD R0, R3, 0x1, R0 ;  /* 0x0000000103007824 */ /* 0x001fca00078e0200 */
[----:B------:R-:W-:Y:S02]  /*0110*/  ISETP.GE.AND P0, PT, R0, R9, PT ;  /* 0x000000090000720c */ /* 0x000fe40003f06270 */
[----:B--2---:R-:W-:-:S11]  /*0120*/  FMNMX R11, R4, R11, !PT ;  /* 0x0000000b040b7209 */ /* 0x004fd60007800000 */
[----:B------:R-:W-:Y:S05]  /*0130*/  @!P0 BRA `(.L_x_2) ;  /* 0xfffffffc00e48947 */ /* 0x000fea000383ffff */
.L_x_1:
[----:B------:R-:W-:Y:S05]  /*0140*/  BSYNC.RECONVERGENT B0 ;  /* 0x0000000000007941 */ /* 0x000fea0003800200 */
.L_x_0:
[----:B------:R-:W0:Y:S01]  /*0150*/  S2UR UR5, SR_CgaCtaId ;  /* 0x00000000000579c3 */ /* 0x000e220000008800 */
[----:B------:R-:W-:Y:S01]  /*0160*/  UMOV UR4, 0x400 ;  /* 0x0000040000047882 */ /* 0x000fe20000000000 */
[----:B------:R-:W1:Y:S01]  /*0170*/  LDCU UR9, c[0x0][0x360] ;  /* 0x00006c00ff0977ac */ /* 0x000e620008000800 */
[----:B------:R-:W-:-:S05]  /*0180*/  IMAD.MOV.U32 R9, RZ, RZ, RZ ;  /* 0x000000ffff097224 */ /* 0x000fca00078e00ff */
[----:B------:R-:W2:Y:S01]  /*0190*/  LDC R3, c[0x0][0x394] ;  /* 0x0000e500ff037b82 */ /* 0x000ea20000000800 */
[----:B-1----:R-:W-:Y:S02]  /*01a0*/  UISETP.GE.U32.AND UP0, UPT, UR9, 0x2, UPT ;  /* 0x000000020900788c */ /* 0x002fe4000bf06070 */
[----:B0-----:R-:W-:-:S06]  /*01b0*/  ULEA UR4, UR5, UR4, 0x18 ;  /* 0x0000000405047291 */ /* 0x001fcc000f8ec0ff */
[C---:B------:R-:W-:Y:S02]  /*01c0*/  LEA R0, R2.reuse, UR4, 0x2 ;  /* 0x0000000402007c11 */ /* 0x040fe4000f8e10ff */
[----:B--2---:R-:W-:-:S03]  /*01d0*/  ISETP.GE.AND P1, PT, R2, R3, PT ;  /* 0x000000030200720c */ /* 0x004fc60003f26270 */
[----:B------:R0:W-:Y:S01]  /*01e0*/  STS [R0], R11 ;  /* 0x0000000b00007388 */ /* 0x0001e20000000800 */
[----:B------:R-:W-:Y:S06]  /*01f0*/  BAR.SYNC.DEFER_BLOCKING 0x0 ;  /* 0x0000000000007b1d */ /* 0x000fec0000010000 */
[----:B------:R-:W-:Y:S05]  /*0200*/  BRA.U !UP0, `(.L_x_3) ;  /* 0x0000000108307547 */ /* 0x000fea000b800000 */
[----:B------:R-:W-:-:S07]  /*0210*/  IMAD.U32 R4, RZ, RZ, UR9 ;  /* 0x00000009ff047e24 */ /* 0x000fce000f8e00ff */
.L_x_4:
[----:B------:R-:W-:-:S04]  /*0220*/  SHF.R.U32.HI R7, RZ, 0x1, R4 ;  /* 0x00000001ff077819 */ /* 0x000fc80000011604 */
[----:B------:R-:W-:-:S13]  /*0230*/  ISETP.GE.U32.AND P0, PT, R2, R7, PT ;  /* 0x000000070200720c */ /* 0x000fda0003f06070 */
[----:B------:R-:W-:Y:S01]  /*0240*/  @!P0 LEA R6, R7, R0, 0x2 ;  /* 0x0000000007068211 */ /* 0x000fe200078e10ff */
[----:B------:R-:W-:Y:S05]  /*0250*/  @!P0 LDS R5, [R0] ;  /* 0x0000000000058984 */ /* 0x000fea0000000800 */
[----:B------:R-:W1:Y:S02]  /*0260*/  @!P0 LDS R6, [R6] ;  /* 0x0000000006068984 */ /* 0x000e640000000800 */
[----:B-1----:R-:W-:-:S05]  /*0270*/  @!P0 FMNMX R5, R5, R6, !PT ;  /* 0x0000000605058209 */ /* 0x002fca0007800000 */
[----:B------:R1:W-:Y:S01]  /*0280*/  @!P0 STS [R0], R5 ;  /* 0x0000000500008388 */ /* 0x0003e20000000800 */
[----:B------:R-:W-:Y:S01]  /*0290*/  BAR.SYNC.DEFER_BLOCKING 0x0 ;  /* 0x0000000000007b1d */ /* 0x000fe20000010000 */
[----:B------:R-:W-:Y:S01]  /*02a0*/  ISETP.GT.U32.AND P0, PT, R4, 0x3, PT ;  /* 0x000000030400780c */ /* 0x000fe20003f04070 */
[----:B------:R-:W-:-:S12]  /*02b0*/  IMAD.MOV.U32 R4, RZ, RZ, R7 ;  /* 0x000000ffff047224 */ /* 0x000fd800078e0007 */
[----:B-1----:R-:W-:Y:S05]  /*02c0*/  @P0 BRA `(.L_x_4) ;  /* 0xfffffffc00d40947 */ /* 0x002fea000383ffff */
.L_x_3:
[----:B------:R-:W-:Y:S04]  /*02d0*/  BSSY.RECONVERGENT B0, `(.L_x_5) ;  /* 0x000001e000007945 */ /* 0x000fe80003800200 */
[----:B------:R-:W-:Y:S05]  /*02e0*/  @P1 BRA `(.L_x_6) ;  /* 0x0000000000701947 */ /* 0x000fea0003800000 */
[----:B------:R-:W1:Y:S01]  /*02f0*/  S2UR UR5, SR_CgaCtaId ;  /* 0x00000000000579c3 */ /* 0x000e620000008800 */
[----:B------:R-:W-:Y:S01]  /*0300*/  UMOV UR4, 0x400 ;  /* 0x0000040000047882 */ /* 0x000fe20000000000 */
[----:B------:R-:W-:Y:S02]  /*0310*/  IMAD.MOV.U32 R9, RZ, RZ, RZ ;  /* 0x000000ffff097224 */ /* 0x000fe400078e00ff */
[----:B------:R-:W-:-:S04]  /*0320*/  IMAD.MOV.U32 R12, RZ, RZ, R2 ;  /* 0x000000ffff0c7224 */ /* 0x000fc800078e0002 */
[----:B------:R-:W2:Y:S08]  /*0330*/  LDC.64 R4, c[0x0][0x380] ;  /* 0x0000e000ff047b82 */ /* 0x000eb00000000a00 */
[----:B------:R-:W3:Y:S01]  /*0340*/  LDC.64 R6, c[0x0][0x388] ;  /* 0x0000e200ff067b82 */ /* 0x000ee20000000a00 */
[----:B-1----:R-:W-:-:S09]  /*0350*/  ULEA UR4, UR5, UR4, 0x18 ;  /* 0x0000000405047291 */ /* 0x002fd2000f8ec0ff */
[----:B------:R-:W1:Y:S03]  /*0360*/  LDS R8, [UR4] ;  /* 0x00000004ff087984 */ /* 0x000e660008000800 */
.L_x_7:
[----:B------:R-:W-:-:S04]  /*0370*/  IMAD R13, R3, UR8, R12 ;  /* 0x00000008030d7c24 */ /* 0x000fc8000f8e020c */
[----:B0-2-4-:R-:W-:-:S06]  /*0380*/  IMAD.WIDE R10, R13, 0x4, R4 ;  /* 0x000000040d0a7825 */ /* 0x015fcc00078e0204 */
[----:B------:R-:W1:Y:S01]  /*0390*/  LDG.E R11, desc[UR6][R10.64] ;  /* 0x000000060a0b7981 */ /* 0x000e62000c1e1900 */
[----:B------:R-:W-:Y:S02]  /*03a0*/  IMAD.MOV.U32 R15, RZ, RZ, 0x3bbb989d ;  /* 0x3bbb989dff0f7424 */ /* 0x000fe400078e00ff */
[----:B------:R-:W-:Y:S02]  /*03b0*/  IMAD.MOV.U32 R16, RZ, RZ, 0x437c0000 ;  /* 0x437c0000ff107424 */ /* 0x000fe400078e00ff */
[----:B------:R-:W-:-:S05]  /*03c0*/  VIADD R12, R12, UR9 ;  /* 0x000000090c0c7c36 */ /* 0x000fca0008000000 */
[----:B------:R-:W-:Y:S01]  /*03d0*/  ISETP.GE.AND P0, PT, R12, R3, PT ;  /* 0x000000030c00720c */ /* 0x000fe20003f06270 */
[----:B-1----:R-:W-:Y:S01]  /*03e0*/  FADD R14, -R8, R11 ;  /* 0x0000000b080e7221 */ /* 0x002fe20000000100 */
[----:B---3--:R-:W-:-:S04]  /*03f0*/  IMAD.WIDE R10, R13, 0x4, R6 ;  /* 0x000000040d0a7825 */ /* 0x008fc800078e0206 */
[----:B------:R-:W-:-:S04]  /*0400*/  FFMA.SAT R15, R14, R15, 0.5 ;  /* 0x3f0000000e0f7423 */ /* 0x000fc8000000200f */
[----:B------:R-:W-:-:S04]  /*0410*/  FFMA.RM R15, R15, R16, 12582913 ;  /* 0x4b4000010f0f7423 */ /* 0x000fc80000004010 */
[C---:B------:R-:W-:Y:S01]  /*0420*/  FADD R17, R15.reuse, -12583039 ;  /* 0xcb40007f0f117421 */ /* 0x040fe20000000000 */
[----:B------:R-:W-:-:S03]  /*0430*/  SHF.L.U32 R15, R15, 0x17, RZ ;  /* 0x000000170f0f7819 */ /* 0x000fc600000006ff */
[----:B------:R-:W-:-:S04]  /*0440*/  FFMA R17, R14, 1.4426950216293334961, -R17 ;  /* 0x3fb8aa3b0e117823 */ /* 0x000fc80000000811 */
[----:B------:R-:W-:-:S04]  /*0450*/  FFMA R17, R14, 1.925963033500011079e-08, R17 ;  /* 0x32a570600e117823 */ /* 0x000fc80000000011 */
[----:B------:R-:W0:Y:S02]  /*0460*/  MUFU.EX2 R14, R17 ;  /* 0x00000011000e7308 */ /* 0x000e240000000800 */
[----:B0-----:R-:W-:-:S04]  /*0470*/  FMUL R14, R15, R14 ;  /* 0x0000000e0f0e7220 */ /* 0x001fc80000400000 */
[----:B------:R-:W-:Y:S01]  /*0480*/  FADD R9, R14, R9 ;  /* 0x000000090e097221 */ /* 0x000fe20000000000 */
[----:B------:R4:W-:Y:S01]  /*0490*/  STG.E desc[UR6][R10.64], R14 ;  /* 0x0000000e0a007986 */ /* 0x0009e2000c101906 */
[----:B------:R-:W-:Y:S05]  /*04a0*/  @!P0 BRA `(.L_x_7) ;  /* 0xfffffffc00b08947 */ /* 0x000fea000383ffff */
.L_x_6:
[----:B------:R-:W-:Y:S05]  /*04b0*/  BSYNC.RECONVERGENT B0 ;  /* 0x0000000000007941 */ /* 0x000fea0003800200 */
.L_x_5:
[----:B------:R1:W-:Y:S01]  /*04c0*/  STS [R0], R9 ;  /* 0x0000000900007388 */ /* 0x0003e20000000800 */
[----:B------:R-:W-:Y:S01]  /*04d0*/  UISETP.GE.U32.AND UP0, UPT, UR9, 0x2, UPT ;  /* 0x000000020900788c */ /* 0x000fe2000bf06070 */
[----:B------:R-:W-:Y:S08]  /*04e0*/  BAR.SYNC.DEFER_BLOCKING 0x0 ;  /* 0x0000000000007b1d */ /* 0x000ff00000010000 */
[----:B-1----:R-:W-:Y:S05]  /*04f0*/  BRA.U !UP0, `(.L_x_8) ;  /* 0x0000000108307547 */ /* 0x002fea000b800000 */
[----:B------:R-:W-:-:S07]  /*0500*/  IMAD.U32 R3, RZ, RZ, UR9 ;  /* 0x00000009ff037e24 */ /* 0x000fce000f8e00ff */
.L_x_9:
[----:B------:R-:W-:-:S04]  /*0510*/  SHF.R.U32.HI R7, RZ, 0x1, R3 ;  /* 0x00000001ff077819 */ /* 0x000fc80000011603 */
[----:B------:R-:W-:-:S13]  /*0520*/  ISETP.GE.U32.AND P0, PT, R2, R7, PT ;  /* 0x000000070200720c */ /* 0x000fda0003f06070 */
[----:B------:R-:W-:Y:S01]  /*0530*/  @!P0 IMAD R4, R7, 0x4, R0 ;  /* 0x0000000407048824 */ /* 0x000fe200078e0200 */
[----:B------:R-:W-:Y:S05]  /*0540*/  @!P0 LDS R5, [R0] ;  /* 0x0000000000058984 */ /* 0x000fea0000000800 */
[----:B------:R-:W1:Y:S02]  /*0550*/  @!P0 LDS R4, [R4] ;  /* 0x0000000004048984 */ /* 0x000e640000000800 */
[----:B-1----:R-:W-:-:S05]  /*0560*/  @!P0 FADD R5, R4, R5 ;  /* 0x0000000504058221 */ /* 0x002fca0000000000 */
[----:B------:R1:W-:Y:S01]  /*0570*/  @!P0 STS [R0], R5 ;  /* 0x0000000500008388 */ /* 0x0003e20000000800 */
[----:B------:R-:W-:Y:S01]  /*0580*/  BAR.SYNC.DEFER_BLOCKING 0x0 ;  /* 0x0000000000007b1d */ /* 0x000fe20000010000 */
[----:B------:R-:W-:Y:S01]  /*0590*/  ISETP.GT.U32.AND P0, PT, R3, 0x3, PT ;  /* 0x000000030300780c */ /* 0x000fe20003f04070 */
[----:B------:R-:W-:-:S12]  /*05a0*/  IMAD.MOV.U32 R3, RZ, RZ, R7 ;  /* 0x000000ffff037224 */ /* 0x000fd800078e0007 */
[----:B-1----:R-:W-:Y:S05]  /*05b0*/  @P0 BRA `(.L_x_9) ;  /* 0xfffffffc00d40947 */ /* 0x002fea000383ffff */
.L_x_8:
[----:B------:R-:W1:Y:S02]  /*05c0*/  LDCU UR4, c[0x0][0x394] ;  /* 0x00007280ff0477ac */ /* 0x000e640008000800 */
[----:B-1----:R-:W-:-:S13]  /*05d0*/  ISETP.GE.AND P0, PT, R2, UR4, PT ;  /* 0x0000000402007c0c */ /* 0x002fda000bf06270 */
[----:B------:R-:W-:Y:S05]  /*05e0*/  @P0 EXIT ;  /* 0x000000000000094d */ /* 0x000fea0003800000 */
[----:B------:R-:W1:Y:S01]  /*05f0*/  S2UR UR5, SR_CgaCtaId ;  /* 0x00000000000579c3 */ /* 0x000e620000008800 */
[----:B------:R-:W-:-:S07]  /*0600*/  UMOV UR4, 0x400 ;  /* 0x0000040000047882 */ /* 0x000fce0000000000 */
[----:B------:R-:W2:Y:S08]  /*0610*/  LDC R9, c[0x0][0x394] ;  /* 0x0000e500ff097b82 */ /* 0x000eb00000000800 */
[----:B------:R-:W3:Y:S01]  /*0620*/  LDC.64 R4, c[0x0][0x388] ;  /* 0x0000e200ff047b82 */ /* 0x000ee20000000a00 */
[----:B-1----:R-:W-:-:S09]  /*0630*/  ULEA UR4, UR5, UR4, 0x18 ;  /* 0x0000000405047291 */ /* 0x002fd2000f8ec0ff */
[----:B------:R-:W1:Y:S02]  /*0640*/  LDS R3, [UR4] ;  /* 0x00000004ff037984 */ /* 0x000e640008000800 */
[----:B------:R-:W0:Y:S02]  /*0650*/  LDCU UR4, c[0x0][0x394] ;  /* 0x00007280ff0477ac */ /* 0x000e240008000800 */
.L_x_12:
[----:B--2---:R-:W-:-:S04]  /*0660*/  IMAD R7, R9, UR8, R2 ;  /* 0x0000000809077c24 */ /* 0x004fc8000f8e0202 */
[----:B---3--:R-:W-:-:S05]  /*0670*/  IMAD.WIDE R6, R7, 0x4, R4 ;  /* 0x0000000407067825 */ /* 0x008fca00078e0204 */
[----:B0-----:R-:W2:Y:S01]  /*0680*/  LDG.E R0, desc[UR6][R6.64] ;  /* 0x0000000606007981 */ /* 0x001ea2000c1e1900 */
[----:B-1----:R-:W4:Y:S01]  /*0690*/  MUFU.RCP R8, R3 ;  /* 0x0000000300087308 */ /* 0x002f220000001000 */
[----:B------:R-:W-:Y:S01]  /*06a0*/  BSSY.RECONVERGENT B0, `(.L_x_10) ;  /* 0x000000b000007945 */ /* 0x000fe20003800200 */
[----:B----4-:R-:W-:-:S04]  /*06b0*/  FFMA R11, -R3, R8, 1 ;  /* 0x3f800000030b7423 */ /* 0x010fc80000000108 */
[----:B------:R-:W-:Y:S02]  /*06c0*/  FFMA R11, R8, R11, R8 ;  /* 0x0000000b080b7223 */ /* 0x000fe40000000008 */
[----:B--2---:R-:W0:Y:S02]  /*06d0*/  FCHK P0, R0, R3 ;  /* 0x0000000300007302 */ /* 0x004e240000000000 */
[----:B------:R-:W-:-:S04]  /*06e0*/  FFMA R8, R0, R11, RZ ;  /* 0x0000000b00087223 */ /* 0x000fc800000000ff */
[----:B------:R-:W-:-:S04]  /*06f0*/  FFMA R10, -R3, R8, R0 ;  /* 0x00000008030a7223 */ /* 0x000fc80000000100 */
[----:B------:R-:W-:Y:S01]  /*0700*/  FFMA R11, R11, R10, R8 ;  /* 0x0000000a0b0b7223 */ /* 0x000fe20000000008 */
[----:B0-----:R-:W-:Y:S06]  /*0710*/  @!P0 BRA `(.L_x_11) ;  /* 0x00000000000c8947 */ /* 0x001fec0003800000 */
[----:B------:R-:W-:-:S07]  /*0720*/  MOV R8, 0x740 ;  /* 0x0000074000087802 */ /* 0x000fce0000000f00 */
[----:B------:R-:W-:Y:S05]  /*0730*/  CALL.REL.NOINC `($__internal_0_$__cuda_sm3x_div_rn_noftz_f32_slowpath) ;  /* 0x00000000001c7944 */ /* 0x000fea0003c00000 */
[----:B------:R-:W-:-:S07]  /*0740*/  IMAD.MOV.U32 R11, RZ, RZ, R0 ;  /* 0x000000ffff0b7224 */ /* 0x000fce00078e0000 */
.L_x_11:
[----:B------:R-:W-:Y:S05]  /*0750*/  BSYNC.RECONVERGENT B0 ;  /* 0x0000000000007941 */ /* 0x000fea0003800200 */
.L_x_10:
[----:B------:R0:W-:Y:S01]  /*0760*/  STG.E desc[UR6][R6.64], R11 ;  /* 0x0000000b06007986 */ /* 0x0001e2000c101906 */
[----:B------:R-:W-:-:S04]  /*0770*/  IADD3 R2, PT, PT, R2, UR9, RZ ;  /* 0x0000000902027c10 */ /* 0x000fc8000fffe0ff */
[----:B------:R-:W-:-:S13]  /*0780*/  ISETP.GE.AND P0, PT, R2, UR4, PT ;  /* 0x0000000402007c0c */ /* 0x000fda000bf06270 */
[----:B0-----:R-:W-:Y:S05]  /*0790*/  @!P0 BRA `(.L_x_12) ;  /* 0xfffffffc00b08947 */ /* 0x001fea000383ffff */
[----:B------:R-:W-:Y:S05]  /*07a0*/  EXIT ;  /* 0x000000000000794d */ /* 0x000fea0003800000 */
        .weak           $__internal_0_$__cuda_sm3x_div_rn_noftz_f32_slowpath
        .type           $__internal_0_$__cuda_sm3x_div_rn_noftz_f32_slowpath,@function
        .size           $__internal_0_$__cuda_sm3x_div_rn_noftz_f32_slowpath,(.L_x_25 - $__internal_0_$__cuda_sm3x_div_rn_noftz_f32_slowpath)
$__internal_0_$__cuda_sm3x_div_rn_noftz_f32_slowpath:
[--C-:B------:R-:W-:Y:S01]  /*07b0*/  SHF.R.U32.HI R11, RZ, 0x17, R3.reuse ;  /* 0x00000017ff0b7819 */ /* 0x100fe20000011603 */
[----:B------:R-:W-:Y:S01]  /*07c0*/  BSSY.RECONVERGENT B1, `(.L_x_13) ;  /* 0x0000064000017945 */ /* 0x000fe20003800200 */
[--C-:B------:R-:W-:Y:S01]  /*07d0*/  SHF.R.U32.HI R10, RZ, 0x17, R0.reuse ;  /* 0x00000017ff0a7819 */ /* 0x100fe20000011600 */
[----:B------:R-:W-:Y:S01]  /*07e0*/  IMAD.MOV.U32 R12, RZ, RZ, R0 ;  /* 0x000000ffff0c7224 */ /* 0x000fe200078e0000 */
[----:B------:R-:W-:Y:S01]  /*07f0*/  LOP3.LUT R11, R11, 0xff, RZ, 0xc0, !PT ;  /* 0x000000ff0b0b7812 */ /* 0x000fe200078ec0ff */
[----:B------:R-:W-:Y:S01]  /*0800*/  IMAD.MOV.U32 R13, RZ, RZ, R3 ;  /* 0x000000ffff0d7224 */ /* 0x000fe200078e0003 */
[----:B------:R-:W-:-:S03]  /*0810*/  LOP3.LUT R16, R10, 0xff, RZ, 0xc0, !PT ;  /* 0x000000ff0a107812 */ /* 0x000fc600078ec0ff */
[----:B------:R-:W-:Y:S02]  /*0820*/  VIADD R14, R11, 0xffffffff ;  /* 0xffffffff0b0e7836 */ /* 0x000fe40000000000 */
[----:B------:R-:W-:-:S03]  /*0830*/  VIADD R15, R16, 0xffffffff ;  /* 0xffffffff100f7836 */ /* 0x000fc60000000000 */
[----:B------:R-:W-:-:S04]  /*0840*/  ISETP.GT.U32.AND P0, PT, R14, 0xfd, PT ;  /* 0x000000fd0e00780c */ /* 0x000fc80003f04070 */
[----:B------:R-:W-:-:S13]  /*0850*/  ISETP.GT.U32.OR P0, PT, R15, 0xfd, P0 ;  /* 0x000000fd0f00780c */ /* 0x000fda0000704470 */
[----:B------:R-:W-:Y:S01]  /*0860*/  @!P0 IMAD.MOV.U32 R10, RZ, RZ, RZ ;  /* 0x000000ffff0a8224 */ /* 0x000fe200078e00ff */
[----:B------:R-:W-:Y:S06]  /*0870*/  @!P0 BRA `(.L_x_14) ;  /* 0x00000000005c8947 */ /* 0x000fec0003800000 */
[----:B------:R-:W-:Y:S02]  /*0880*/  FSETP.GTU.FTZ.AND P1, PT, |R3|, +INF , PT ;  /* 0x7f8000000300780b */ /* 0x000fe40003f3c200 */
[----:B------:R-:W-:-:S04]  /*0890*/  FSETP.GTU.FTZ.AND P0, PT, |R0|, +INF , PT ;  /* 0x7f8000000000780b */ /* 0x000fc80003f1c200 */
[----:B------:R-:W-:-:S13]  /*08a0*/  PLOP3.LUT P0, PT, P0, P1, PT, 0xf8, 0x8f ;  /* 0x00000000008f781c */ /* 0x000fda0000703f70 */
[----:B------:R-:W-:Y:S05]  /*08b0*/  @P0 BRA `(.L_x_15) ;  /* 0x00000004004c0947 */ /* 0x000fea0003800000 */
[----:B------:R-:W-:-:S13]  /*08c0*/  LOP3.LUT P0, RZ, R13, 0x7fffffff, R12, 0xc8, !PT ;  /* 0x7fffffff0dff7812 */ /* 0x000fda000780c80c */
[----:B------:R-:W-:Y:S05]  /*08d0*/  @!P0 BRA `(.L_x_16) ;  /* 0x00000004003c8947 */ /* 0x000fea0003800000 */
[C---:B------:R-:W-:Y:S02]  /*08e0*/  FSETP.NEU.FTZ.AND P2, PT, |R0|.reuse, +INF , PT ;  /* 0x7f8000000000780b */ /* 0x040fe40003f5d200 */
[----:B------:R-:W-:Y:S02]  /*08f0*/  FSETP.NEU.FTZ.AND P1, PT, |R3|, +INF , PT ;  /* 0x7f8000000300780b */ /* 0x000fe40003f3d200 */
[----:B------:R-:W-:-:S11]  /*0900*/  FSETP.NEU.FTZ.AND P0, PT, |R0|, +INF , PT ;  /* 0x7f8000000000780b */ /* 0x000fd60003f1d200 */
[----:B------:R-:W-:Y:S05]  /*0910*/  @!P1 BRA !P2, `(.L_x_16) ;  /* 0x00000004002c9947 */ /* 0x000fea0005000000 */
[----:B------:R-:W-:-:S04]  /*0920*/  LOP3.LUT P2, RZ, R12, 0x7fffffff, RZ, 0xc0, !PT ;  /* 0x7fffffff0cff7812 */ /* 0x000fc8000784c0ff */
[----:B------:R-:W-:-:S13]  /*0930*/  PLOP3.LUT P1, PT, P1, P2, PT, 0x2f, 0xf2 ;  /* 0x0000000000f2781c */ /* 0x000fda0000f24577 */
[----:B------:R-:W-:Y:S05]  /*0940*/  @P1 BRA `(.L_x_17) ;  /* 0x0000000400181947 */ /* 0x000fea0003800000 */
[----:B------:R-:W-:-:S04]  /*0950*/  LOP3.LUT P1, RZ, R13, 0x7fffffff, RZ, 0xc0, !PT ;  /* 0x7fffffff0dff7812 */ /* 0x000fc8000782c0ff */
[----:B------:R-:W-:-:S13]  /*0960*/  PLOP3.LUT P0, PT, P0, P1, PT, 0x2f, 0xf2 ;  /* 0x0000000000f2781c */ /* 0x000fda0000702577 */
[----:B------:R-:W-:Y:S05]  /*0970*/  @P0 BRA `(.L_x_18) ;  /* 0x0000000400000947 */ /* 0x000fea0003800000 */
[----:B------:R-:W-:Y:S02]  /*0980*/  ISETP.GE.AND P0, PT, R15, RZ, PT ;  /* 0x000000ff0f00720c */ /* 0x000fe40003f06270 */
[----:B------:R-:W-:-:S11]  /*0990*/  ISETP.GE.AND P1, PT, R14, RZ, PT ;  /* 0x000000ff0e00720c */ /* 0x000fd60003f26270 */
[----:B------:R-:W-:Y:S01]  /*09a0*/  @P0 MOV R10, RZ ;  /* 0x000000ff000a0202 */ /* 0x000fe20000000f00 */
[----:B------:R-:W-:Y:S02]  /*09b0*/  @!P0 IMAD.MOV.U32 R10, RZ, RZ, -0x40 ;  /* 0xffffffc0ff0a8424 */ /* 0x000fe400078e00ff */
[----:B------:R-:W-:Y:S01]  /*09c0*/  @!P0 FFMA R12, R0, 1.84467440737095516160e+19, RZ ;  /* 0x5f800000000c8823 */ /* 0x000fe200000000ff */
[----:B------:R-:W-:Y:S01]  /*09d0*/  @!P1 FFMA R13, R3, 1.84467440737095516160e+19, RZ ;  /* 0x5f800000030d9823 */ /* 0x000fe200000000ff */
[----:B------:R-:W-:-:S07]  /*09e0*/  @!P1 VIADD R10, R10, 0x40 ;  /* 0x000000400a0a9836 */ /* 0x000fce0000000000 */
.L_x_14:
[----:B------:R-:W-:Y:S01]  /*09f0*/  LEA R0, R11, 0xc0800000, 0x17 ;  /* 0xc08000000b007811 */ /* 0x000fe200078eb8ff */
[----:B------:R-:W-:Y:S04]  /*0a00*/  BSSY.RECONVERGENT B2, `(.L_x_19) ;  /* 0x0000036000027945 */ /* 0x000fe80003800200 */
[----:B------:R-:W-:Y:S02]  /*0a10*/  IMAD.IADD R14, R13, 0x1, -R0 ;  /* 0x000000010d0e7824 */ /* 0x000fe400078e0a00 */
[----:B------:R-:W-:Y:S02]  /*0a20*/  VIADD R13, R16, 0xffffff81 ;  /* 0xffffff81100d7836 */ /* 0x000fe40000000000 */
[----:B------:R-:W0:Y:S01]  /*0a30*/  MUFU.RCP R15, R14 ;  /* 0x0000000e000f7308 */ /* 0x000e220000001000 */
[----:B------:R-:W-:Y:S01]  /*0a40*/  FADD.FTZ R17, -R14, -RZ ;  /* 0x800000ff0e117221 */ /* 0x000fe20000010100 */
[C---:B------:R-:W-:Y:S01]  /*0a50*/  IMAD R0, R13.reuse, -0x800000, R12 ;  /* 0xff8000000d007824 */ /* 0x040fe200078e020c */
[----:B------:R-:W-:-:S04]  /*0a60*/  IADD3 R13, PT, PT, R13, 0x7f, -R11 ;  /* 0x0000007f0d0d7810 */ /* 0x000fc80007ffe80b */
[----:B------:R-:W-:Y:S01]  /*0a70*/  IADD3 R13, PT, PT, R13, R10, RZ ;  /* 0x0000000a0d0d7210 */ /* 0x000fe20007ffe0ff */
[----:B0-----:R-:W-:-:S04]  /*0a80*/  FFMA R16, R15, R17, 1 ;  /* 0x3f8000000f107423 */ /* 0x001fc80000000011 */
[----:B------:R-:W-:-:S04]  /*0a90*/  FFMA R19, R15, R16, R15 ;  /* 0x000000100f137223 */ /* 0x000fc8000000000f */
[----:B------:R-:W-:-:S04]  /*0aa0*/  FFMA R12, R0, R19, RZ ;  /* 0x00000013000c7223 */ /* 0x000fc800000000ff */
[----:B------:R-:W-:-:S04]  /*0ab0*/  FFMA R15, R17, R12, R0 ;  /* 0x0000000c110f7223 */ /* 0x000fc80000000000 */
[----:B------:R-:W-:-:S04]  /*0ac0*/  FFMA R16, R19, R15, R12 ;  /* 0x0000000f13107223 */ /* 0x000fc8000000000c */
[----:B------:R-:W-:-:S04]  /*0ad0*/  FFMA R17, R17, R16, R0 ;  /* 0x0000001011117223 */ /* 0x000fc80000000000 */
[----:B------:R-:W-:-:S05]  /*0ae0*/  FFMA R0, R19, R17, R16 ;  /* 0x0000001113007223 */ /* 0x000fca0000000010 */
[----:B------:R-:W-:-:S04]  /*0af0*/  SHF.R.U32.HI R11, RZ, 0x17, R0 ;  /* 0x00000017ff0b7819 */ /* 0x000fc80000011600 */
[----:B------:R-:W-:-:S05]  /*0b00*/  LOP3.LUT R11, R11, 0xff, RZ, 0xc0, !PT ;  /* 0x000000ff0b0b7812 */ /* 0x000fca00078ec0ff */
[----:B------:R-:W-:-:S04]  /*0b10*/  IMAD.IADD R14, R11, 0x1, R13 ;  /* 0x000000010b0e7824 */ /* 0x000fc800078e020d */
[----:B------:R-:W-:-:S05]  /*0b20*/  VIADD R10, R14, 0xffffffff ;  /* 0xffffffff0e0a7836 */ /* 0x000fca0000000000 */
[----:B------:R-:W-:-:S13]  /*0b30*/  ISETP.GE.U32.AND P0, PT, R10, 0xfe, PT ;  /* 0x000000fe0a00780c */ /* 0x000fda0003f06070 */
[----:B------:R-:W-:Y:S05]  /*0b40*/  @!P0 BRA `(.L_x_20) ;  /* 0x0000000000808947 */ /* 0x000fea0003800000 */
[----:B------:R-:W-:-:S13]  /*0b50*/  ISETP.GT.AND P0, PT, R14, 0xfe, PT ;  /* 0x000000fe0e00780c */ /* 0x000fda0003f04270 */
[----:B------:R-:W-:Y:S05]  /*0b60*/  @P0 BRA `(.L_x_21) ;  /* 0x00000000006c0947 */ /* 0x000fea0003800000 */
[----:B------:R-:W-:-:S13]  /*0b70*/  ISETP.GE.AND P0, PT, R14, 0x1, PT ;  /* 0x000000010e00780c */ /* 0x000fda0003f06270 */
[----:B------:R-:W-:Y:S05]  /*0b80*/  @P0 BRA `(.L_x_22) ;  /* 0x0000000000740947 */ /* 0x000fea0003800000 */
[----:B------:R-:W-:Y:S02]  /*0b90*/  ISETP.GE.AND P0, PT, R14, -0x18, PT ;  /* 0xffffffe80e00780c */ /* 0x000fe40003f06270 */
[----:B------:R-:W-:-:S11]  /*0ba0*/  LOP3.LUT R0, R0, 0x80000000, RZ, 0xc0, !PT ;  /* 0x8000000000007812 */ /* 0x000fd600078ec0ff */
[----:B------:R-:W-:Y:S05]  /*0bb0*/  @!P0 BRA `(.L_x_22) ;  /* 0x0000000000688947 */ /* 0x000fea0003800000 */
[CCC-:B------:R-:W-:Y:S01]  /*0bc0*/  FFMA.RZ R10, R19.reuse, R17.reuse, R16.reuse ;  /* 0x00000011130a7223 */ /* 0x1c0fe2000000c010 */
[C---:B------:R-:W-:Y:S02]  /*0bd0*/  VIADD R13, R14.reuse, 0x20 ;  /* 0x000000200e0d7836 */ /* 0x040fe40000000000 */
[CCC-:B------:R-:W-:Y:S01]  /*0be0*/  FFMA.RM R11, R19.reuse, R17.reuse, R16.reuse ;  /* 0x00000011130b7223 */ /* 0x1c0fe20000004010 */
[----:B------:R-:W-:Y:S02]  /*0bf0*/  ISETP.NE.AND P2, PT, R14, RZ, PT ;  /* 0x000000ff0e00720c */ /* 0x000fe40003f45270 */
[----:B------:R-:W-:Y:S01]  /*0c00*/  LOP3.LUT R12, R10, 0x7fffff, RZ, 0xc0, !PT ;  /* 0x007fffff0a0c7812 */ /* 0x000fe200078ec0ff */
[----:B------:R-:W-:Y:S01]  /*0c10*/  FFMA.RP R10, R19, R17, R16 ;  /* 0x00000011130a7223 */ /* 0x000fe20000008010 */
[----:B------:R-:W-:Y:S01]  /*0c20*/  ISETP.NE.AND P1, PT, R14, RZ, PT ;  /* 0x000000ff0e00720c */ /* 0x000fe20003f25270 */
[----:B------:R-:W-:Y:S01]  /*0c30*/  IMAD.MOV R14, RZ, RZ, -R14 ;  /* 0x000000ffff0e7224 */ /* 0x000fe200078e0a0e */
[----:B------:R-:W-:-:S02]  /*0c40*/  LOP3.LUT R12, R12, 0x800000, RZ, 0xfc, !PT ;  /* 0x008000000c0c7812 */ /* 0x000fc400078efcff */
[----:B------:R-:W-:Y:S02]  /*0c50*/  FSETP.NEU.FTZ.AND P0, PT, R10, R11, PT ;  /* 0x0000000b0a00720b */ /* 0x000fe40003f1d000 */
[----:B------:R-:W-:Y:S02]  /*0c60*/  SHF.L.U32 R13, R12, R13, RZ ;  /* 0x0000000d0c0d7219 */ /* 0x000fe400000006ff */
[----:B------:R-:W-:Y:S02]  /*0c70*/  SEL R11, R14, RZ, P2 ;  /* 0x000000ff0e0b7207 */ /* 0x000fe40001000000 */
[----:B------:R-:W-:Y:S02]  /*0c80*/  ISETP.NE.AND P1, PT, R13, RZ, P1 ;  /* 0x000000ff0d00720c */ /* 0x000fe40000f25270 */
[----:B------:R-:W-:Y:S02]  /*0c90*/  SHF.R.U32.HI R11, RZ, R11, R12 ;  /* 0x0000000bff0b7219 */ /* 0x000fe4000001160c */
[----:B------:R-:W-:-:S02]  /*0ca0*/  PLOP3.LUT P0, PT, P0, P1, PT, 0xf8, 0x8f ;  /* 0x00000000008f781c */ /* 0x000fc40000703f70 */
[----:B------:R-:W-:Y:S02]  /*0cb0*/  SHF.R.U32.HI R13, RZ, 0x1, R11 ;  /* 0x00000001ff0d7819 */ /* 0x000fe4000001160b */
[----:B------:R-:W-:-:S04]  /*0cc0*/  SEL R10, RZ, 0x1, !P0 ;  /* 0x00000001ff0a7807 */ /* 0x000fc80004000000 */
[----:B------:R-:W-:-:S04]  /*0cd0*/  LOP3.LUT R10, R10, 0x1, R13, 0xf8, !PT ;  /* 0x000000010a0a7812 */ /* 0x000fc800078ef80d */
[----:B------:R-:W-:-:S04]  /*0ce0*/  LOP3.LUT R10, R10, R11, RZ, 0xc0, !PT ;  /* 0x0000000b0a0a7212 */ /* 0x000fc800078ec0ff */
[----:B------:R-:W-:-:S04]  /*0cf0*/  IADD3 R13, PT, PT, R13, R10, RZ ;  /* 0x0000000a0d0d7210 */ /* 0x000fc80007ffe0ff */
[----:B------:R-:W-:Y:S01]  /*0d00*/  LOP3.LUT R0, R13, R0, RZ, 0xfc, !PT ;  /* 0x000000000d007212 */ /* 0x000fe200078efcff */
[----:B------:R-:W-:Y:S06]  /*0d10*/  BRA `(.L_x_22) ;  /* 0x0000000000107947 */ /* 0x000fec0003800000 */
.L_x_21:
[----:B------:R-:W-:-:S04]  /*0d20*/  LOP3.LUT R0, R0, 0x80000000, RZ, 0xc0, !PT ;  /* 0x8000000000007812 */ /* 0x000fc800078ec0ff */
[----:B------:R-:W-:Y:S01]  /*0d30*/  LOP3.LUT R0, R0, 0x7f800000, RZ, 0xfc, !PT ;  /* 0x7f80000000007812 */ /* 0x000fe200078efcff */
[----:B------:R-:W-:Y:S06]  /*0d40*/  BRA `(.L_x_22) ;  /* 0x0000000000047947 */ /* 0x000fec0003800000 */
.L_x_20:
[----:B------:R-:W-:-:S07]  /*0d50*/  IMAD R0, R13, 0x800000, R0 ;  /* 0x008000000d007824 */ /* 0x000fce00078e0200 */
.L_x_22:
[----:B------:R-:W-:Y:S05]  /*0d60*/  BSYNC.RECONVERGENT B2 ;  /* 0x0000000000027941 */ /* 0x000fea0003800200 */
.L_x_19:
[----:B------:R-:W-:Y:S05]  /*0d70*/  BRA `(.L_x_23) ;  /* 0x0000000000207947 */ /* 0x000fea0003800000 */
.L_x_18:
[----:B------:R-:W-:-:S04]  /*0d80*/  LOP3.LUT R0, R13, 0x80000000, R12, 0x48, !PT ;  /* 0x800000000d007812 */ /* 0x000fc800078e480c */
[----:B------:R-:W-:Y:S01]  /*0d90*/  LOP3.LUT R0, R0, 0x7f800000, RZ, 0xfc, !PT ;  /* 0x7f80000000007812 */ /* 0x000fe200078efcff */
[----:B------:R-:W-:Y:S06]  /*0da0*/  BRA `(.L_x_23) ;  /* 0x0000000000147947 */ /* 0x000fec0003800000 */
.L_x_17:
[----:B------:R-:W-:Y:S01]  /*0db0*/  LOP3.LUT R0, R13, 0x80000000, R12, 0x48, !PT ;  /* 0x800000000d007812 */ /* 0x000fe200078e480c */
[----:B------:R-:W-:Y:S06]  /*0dc0*/  BRA `(.L_x_23) ;  /* 0x00000000000c7947 */ /* 0x000fec0003800000 */
.L_x_16:
[----:B------:R-:W0:Y:S01]  /*0dd0*/  MUFU.RSQ R0, -QNAN ;  /* 0xffc0000000007908 */ /* 0x000e220000001400 */
[----:B------:R-:W-:Y:S05]  /*0de0*/  BRA `(.L_x_23) ;  /* 0x0000000000047947 */ /* 0x000fea0003800000 */
.L_x_15:
[----:B------:R-:W-:-:S07]  /*0df0*/  FADD.FTZ R0, R0, R3 ;  /* 0x0000000300007221 */ /* 0x000fce0000010000 */
.L_x_23:
[----:B------:R-:W-:Y:S05]  /*0e00*/  BSYNC.RECONVERGENT B1 ;  /* 0x0000000000017941 */ /* 0x000fea0003800200 */
.L_x_13:
[----:B------:R-:W-:Y:S02]  /*0e10*/  IMAD.MOV.U32 R10, RZ, RZ, R8 ;  /* 0x000000ffff0a7224 */ /* 0x000fe400078e0008 */
[----:B------:R-:W-:-:S04]  /*0e20*/  IMAD.MOV.U32 R11, RZ, RZ, 0x0 ;  /* 0x00000000ff0b7424 */ /* 0x000fc800078e00ff */
[----:B0-----:R-:W-:Y:S05]  /*0e30*/  RET.REL.NODEC R10 `(_Z7softmaxPfS_ii) ;  /* 0xfffffff00a707950 */ /* 0x001fea0003c3ffff */
.L_x_24:
[----:B------:R-:W-:-:S00]  /*0e40*/  BRA `(.L_x_24) ;  /* 0xfffffffc00fc7947 */ /* 0x000fc0000383ffff */
[----:B------:R-:W-:-:S00]  /*0e50*/  NOP ;  /* 0x0000000000007918 */ /* 0x000fc00000000000 */
        /* <DEDUP_REMOVED lines=10> */
.L_x_25:


//--------------------- .nv.shared._Z7softmaxPfS_ii --------------------------
	.section	.nv.shared._Z7softmaxPfS_ii,"aw",@nobits
	.sectionflags	@""
	.align	4
.nv.shared._Z7softmaxPfS_ii:
	.zero		5120


//--------------------- .nv.shared.reserved.0     --------------------------
	.section	.nv.shared.reserved.0,"aw",@nobits
	.weak		__nv_reservedSMEM_offset_0_alias
	.size		__nv_reservedSMEM_offset_0_alias, 0, 64
	.other		__nv_reservedSMEM_offset_0_alias,@"STO_CUDA_RESERVED_SHARED STV_DEFAULT"
__nv_reservedSMEM_offset_0_alias:
	.zero		0
	.zero		64


//--------------------- .nv.constant0._Z7softmaxPfS_ii --------------------------
	.section	.nv.constant0._Z7softmaxPfS_ii,"a",@progbits
	.sectionflags	@""
	.align	4
.nv.constant0._Z7softmaxPfS_ii:
	.zero		920


//--------------------- SYMBOLS --------------------------

	.type		.nv.reservedSmem.offset0,@object
	.size		.nv.reservedSmem.offset0,0x4
	.type		.nv.reservedSmem.cap,@object
	.size		.nv.reservedSmem.cap,0x4
